//
// Generated by NVIDIA NVVM Compiler
//
// Compiler Build ID: CL-36424714
// Cuda compilation tools, release 13.0, V13.0.88
// Based on NVVM 20.0.0
//

.version 9.0
.target sm_100
.address_size 64

	// .globl	_Z16helloFromThreadsv
.extern .func  (.param .b32 func_retval0) vprintf
(
	.param .b64 vprintf_param_0,
	.param .b64 vprintf_param_1
)
;
.global .align 1 .b8 $str[39] = {72, 101, 108, 108, 111, 32, 87, 111, 114, 108, 100, 32, 102, 114, 111, 109, 32, 71, 108, 111, 98, 97, 108, 32, 84, 104, 114, 101, 97, 100, 32, 73, 68, 58, 32, 37, 100, 10};

.visible .entry _Z16helloFromThreadsv()
{
	.local .align 8 .b8 	__local_depot0[8];
	.reg .b64 	%SP;
	.reg .b64 	%SPL;
	.reg .b32 	%r<7>;
	.reg .b64 	%rd<5>;

	mov.u64 	%SPL, __local_depot0;
	cvta.local.u64 	%SP, %SPL;
	add.u64 	%rd1, %SP, 0;
	add.u64 	%rd2, %SPL, 0;
	mov.u32 	%r1, %ctaid.x;
	mov.u32 	%r2, %ntid.x;
	mov.u32 	%r3, %tid.x;
	mad.lo.s32 	%r4, %r1, %r2, %r3;
	st.local.u32 	[%rd2], %r4;
	mov.u64 	%rd3, $str;
	cvta.global.u64 	%rd4, %rd3;
	{ // callseq 0, 0
	.param .b64 param0;
	st.param.b64 	[param0], %rd4;
	.param .b64 param1;
	st.param.b64 	[param1], %rd1;
	.param .b32 retval0;
	call.uni (retval0), 
	vprintf, 
	(
	param0, 
	param1
	);
	ld.param.b32 	%r5, [retval0];
	} // callseq 0
	ret;

}


// ===== COMPILED SASS (sm_100) =====

	.target	sm_100

	.elftype	@"ET_EXEC"


//--------------------- .note.nv.tkinfo           --------------------------
	.section	.note.nv.tkinfo,"",@"SHT_NOTE"
	.sectionflags	@"SHF_NOTE_NV_TKINFO"
	.tkinfo
        /*0018*/ 	.word	0x00000002
        /*0030*/ 	.string	""
        /*0030*/ 	.string	"ptxas"
        /*0030*/ 	.string	"Cuda compilation tools, release 13.0, V13.0.88"
        /*0030*/ 	.string	"Build cuda_13.0.r13.0/compiler.36424714_0"
        /*0030*/ 	.string	"-arch sm_100 -m 64 "



//--------------------- .note.nv.cuinfo           --------------------------
	.section	.note.nv.cuinfo,"",@"SHT_NOTE"
	.sectionflags	@"SHF_NOTE_NV_CUINFO"
        /*0018*/ 	.short	0x0002
        /*001a*/ 	.short	0x0064
        /*001c*/ 	.short	0x0082
	.zero		2


//--------------------- .nv.info                  --------------------------
	.section	.nv.info,"",@"SHT_CUDA_INFO"
	.align	4


	//----- nvinfo : EIATTR_REGCOUNT
	.align		4
        /*0000*/ 	.byte	0x04, 0x2f
        /*0002*/ 	.short	(.L_2 - .L_1)
	.align		4
.L_1:
        /*0004*/ 	.word	index@(_Z16helloFromThreadsv)
        /*0008*/ 	.word	0x00000018


	//----- nvinfo : EIATTR_FRAME_SIZE
	.align		4
.L_2:
        /*000c*/ 	.byte	0x04, 0x11
        /*000e*/ 	.short	(.L_4 - .L_3)
	.align		4
.L_3:
        /*0010*/ 	.word	index@(_Z16helloFromThreadsv)
        /*0014*/ 	.word	0x00000008


	//----- nvinfo : EIATTR_MIN_STACK_SIZE
	.align		4
.L_4:
        /*0018*/ 	.byte	0x04, 0x12
        /*001a*/ 	.short	(.L_6 - .L_5)
	.align		4
.L_5:
        /*001c*/ 	.word	index@(_Z16helloFromThreadsv)
        /*0020*/ 	.word	0x00000008
.L_6:


//--------------------- .nv.compat                --------------------------
	.section	.nv.compat,"",@"SHT_CUDA_COMPAT_INFO"
	.align	4
        /*0000*/ 	.byte	0x02, 0x09, 0x00, 0x00, 0x02, 0x02, 0x01, 0x00, 0x02, 0x05, 0x05, 0x00, 0x03, 0x07, 0x01, 0x01
        /*0010*/ 	.byte	0x02, 0x03, 0x00, 0x00, 0x02, 0x06, 0x01, 0x00, 0x04, 0x0b, 0x08, 0x00, 0x09, 0x00, 0x00, 0x00
        /*0020*/ 	.byte	0x00, 0x00, 0x00, 0x00


//--------------------- .nv.info._Z16helloFromThreadsv --------------------------
	.section	.nv.info._Z16helloFromThreadsv,"",@"SHT_CUDA_INFO"
	.sectionflags	@""
	.align	4


	//----- nvinfo : EIATTR_CUDA_API_VERSION
	.align		4
        /*0000*/ 	.byte	0x04, 0x37
        /*0002*/ 	.short	(.L_8 - .L_7)
.L_7:
        /*0004*/ 	.word	0x00000082


	//----- nvinfo : EIATTR_SPARSE_MMA_MASK
	.align		4
.L_8:
        /*0008*/ 	.byte	0x03, 0x50
        /*000a*/ 	.short	0x0000


	//----- nvinfo : EIATTR_MAXREG_COUNT
	.align		4
        /*000c*/ 	.byte	0x03, 0x1b
        /*000e*/ 	.short	0x00ff


	//----- nvinfo : EIATTR_EXTERNS
	.align		4
        /*0010*/ 	.byte	0x04, 0x0f
        /*0012*/ 	.short	(.L_10 - .L_9)


	//   ....[0]....
	.align		4
.L_9:
        /*0014*/ 	.word	index@(vprintf)


	//----- nvinfo : EIATTR_MERCURY_ISA_VERSION
	.align		4
.L_10:
        /*0018*/ 	.byte	0x03, 0x5f
        /*001a*/ 	.short	0x0101


	//----- nvinfo : EIATTR_VRC_CTA_INIT_COUNT
	.align		4
        /*001c*/ 	.byte	0x02, 0x4a
	.zero		1
	.zero		1


	//----- nvinfo : EIATTR_SYSCALL_OFFSETS
	.align		4
        /*0020*/ 	.byte	0x04, 0x46
        /*0022*/ 	.short	(.L_12 - .L_11)


	//   ....[0]....
.L_11:
        /*0024*/ 	.word	0x00000110


	//----- nvinfo : EIATTR_EXIT_INSTR_OFFSETS
	.align		4
.L_12:
        /*0028*/ 	.byte	0x04, 0x1c
        /*002a*/ 	.short	(.L_14 - .L_13)


	//   ....[0]....
.L_13:
        /*002c*/ 	.word	0x00000120


	//----- nvinfo : EIATTR_SW_WAR
	.align		4
.L_14:
        /*0030*/ 	.byte	0x04, 0x36
        /*0032*/ 	.short	(.L_16 - .L_15)
.L_15:
        /*0034*/ 	.word	0x00000008
.L_16:


//--------------------- .nv.callgraph             --------------------------
	.section	.nv.callgraph,"",@"SHT_CUDA_CALLGRAPH"
	.align	4
	.sectionentsize	8
	.align		4
        /*0000*/ 	.word	0x00000000
	.align		4
        /*0004*/ 	.word	0xffffffff
	.align		4
        /*0008*/ 	.word	index@(_Z16helloFromThreadsv)
	.align		4
        /*000c*/ 	.word	index@(vprintf)
	.align		4
        /*0010*/ 	.word	0x00000000
	.align		4
        /*0014*/ 	.word	0xfffffffe
	.align		4
        /*0018*/ 	.word	0x00000000
	.align		4
        /*001c*/ 	.word	0xfffffffd
	.align		4
        /*0020*/ 	.word	0x00000000
	.align		4
        /*0024*/ 	.word	0xfffffffc


//--------------------- .nv.constant4             --------------------------
	.section	.nv.constant4,"a",@progbits
	.align	8
	.align		8
.nv.constant4:
        /*0000*/ 	.dword	vprintf
	.align		8
        /*0008*/ 	.dword	$str


//--------------------- .text._Z16helloFromThreadsv --------------------------
	.section	.text._Z16helloFromThreadsv,"ax",@progbits
	.align	128
        .global         _Z16helloFromThreadsv
        .type           _Z16helloFromThreadsv,@function
        .size           _Z16helloFromThreadsv,(.L_x_2 - _Z16helloFromThreadsv)
        .other          _Z16helloFromThreadsv,@"STO_CUDA_ENTRY STV_DEFAULT"
_Z16helloFromThreadsv:
.text._Z16helloFromThreadsv:
[----:B------:R-:W0:Y:S01]  /*0000*/  LDC R1, c[0x0][0x37c] ;  /* 0x0000df00ff017b82 */ /* 0x000e220000000800 */
[----:B------:R-:W1:Y:S01]  /*0010*/  S2R R3, SR_TID.X ;  /* 0x0000000000037919 */ /* 0x000e620000002100 */
[----:B------:R-:W2:Y:S06]  /*0020*/  LDCU UR5, c[0x0][0x2fc] ;  /* 0x00005f80ff0577ac */ /* 0x000eac0008000800 */
[----:B------:R-:W1:Y:S01]  /*0030*/  S2UR UR6, SR_CTAID.X ;  /* 0x00000000000679c3 */ /* 0x000e620000002500 */
[----:B------:R-:W-:Y:S01]  /*0040*/  MOV R2, 0x0 ;  /* 0x0000000000027802 */ /* 0x000fe20000000f00 */
[----:B0-----:R-:W-:Y:S01]  /*0050*/  VIADD R1, R1, 0xfffffff8 ;  /* 0xfffffff801017836 */ /* 0x001fe20000000000 */
[----:B------:R-:W0:Y:S05]  /*0060*/  LDCU UR4, c[0x0][0x2f8] ;  /* 0x00005f00ff0477ac */ /* 0x000e2a0008000800 */
[----:B------:R-:W1:Y:S01]  /*0070*/  LDC R0, c[0x0][0x360] ;  /* 0x0000d800ff007b82 */ /* 0x000e620000000800 */
[----:B0-----:R-:W-:-:S05]  /*0080*/  IADD3 R6, P0, PT, R1, UR4, RZ ;  /* 0x0000000401067c10 */ /* 0x001fca000ff1e0ff */
[----:B--2---:R-:W-:Y:S02]  /*0090*/  IMAD.X R7, RZ, RZ, UR5, P0 ;  /* 0x00000005ff077e24 */ /* 0x004fe400080e06ff */
[----:B-1----:R-:W-:Y:S01]  /*00a0*/  IMAD R0, R0, UR6, R3 ;  /* 0x0000000600007c24 */ /* 0x002fe2000f8e0203 */
[----:B------:R-:W0:Y:S01]  /*00b0*/  LDCU.64 UR6, c[0x4][0x8] ;  /* 0x01000100ff0677ac */ /* 0x000e220008000a00 */
[----:B------:R-:W1:Y:S03]  /*00c0*/  LDC.64 R2, c[0x4][R2] ;  /* 0x0100000002027b82 */ /* 0x000e660000000a00 */
[----:B------:R2:W-:Y:S01]  /*00d0*/  STL [R1], R0 ;  /* 0x0000000001007387 */ /* 0x0005e20000100800 */
[----:B0-----:R-:W-:Y:S01]  /*00e0*/  IMAD.U32 R4, RZ, RZ, UR6 ;  /* 0x00000006ff047e24 */ /* 0x001fe2000f8e00ff */
[----:B--2---:R-:W-:-:S07]  /*00f0*/  MOV R5, UR7 ;  /* 0x0000000700057c02 */ /* 0x004fce0008000f00 */
[----:B------:R-:W-:-:S07]  /*0100*/  LEPC R20, `(.L_x_0) ;  /* 0x000000001014794e */ /* 0x000fce0000000000 */
[----:B-1----:R-:W-:Y:S05]  /*0110*/  CALL.ABS.NOINC R2 ;  /* 0x0000000002007343 */ /* 0x002fea0003c00000 */
.L_x_0:
[----:B------:R-:W-:Y:S05]  /*0120*/  EXIT ;  /* 0x000000000000794d */ /* 0x000fea0003800000 */
.L_x_1:
[----:B------:R-:W-:-:S00]  /*0130*/  BRA `(.L_x_1) ;  /* 0xfffffffc00fc7947 */ /* 0x000fc0000383ffff */
[----:B------:R-:W-:-:S00]  /*0140*/  NOP ;  /* 0x0000000000007918 */ /* 0x000fc00000000000 */
        /* <DEDUP_REMOVED lines=11> */
.L_x_2:


//--------------------- .nv.global.init           --------------------------
	.section	.nv.global.init,"aw",@progbits
.nv.global.init:
	.type		$str,@object
	.size		$str,(.L_0 - $str)
$str:
        /*0000*/ 	.byte	0x48, 0x65, 0x6c, 0x6c, 0x6f, 0x20, 0x57, 0x6f, 0x72, 0x6c, 0x64, 0x20, 0x66, 0x72, 0x6f, 0x6d
        /*0010*/ 	.byte	0x20, 0x47, 0x6c, 0x6f, 0x62, 0x61, 0x6c, 0x20, 0x54, 0x68, 0x72, 0x65, 0x61, 0x64, 0x20, 0x49
        /*0020*/ 	.byte	0x44, 0x3a, 0x20, 0x25, 0x64, 0x0a, 0x00
.L_0:


//--------------------- .nv.shared.reserved.0     --------------------------
	.section	.nv.shared.reserved.0,"aw",@nobits
	.weak		__nv_reservedSMEM_offset_0_alias
	.size		__nv_reservedSMEM_offset_0_alias, 0, 64
	.other		__nv_reservedSMEM_offset_0_alias,@"STO_CUDA_RESERVED_SHARED STV_DEFAULT"
__nv_reservedSMEM_offset_0_alias:
	.zero		0
	.zero		64


//--------------------- .nv.constant0._Z16helloFromThreadsv --------------------------
	.section	.nv.constant0._Z16helloFromThreadsv,"a",@progbits
	.sectionflags	@""
	.align	4
.nv.constant0._Z16helloFromThreadsv:
	.zero		896


//--------------------- SYMBOLS --------------------------

	.type		.nv.reservedSmem.offset0,@object
	.size		.nv.reservedSmem.offset0,0x4
	.type		vprintf,@function
